//
// Generated by NVIDIA NVVM Compiler
//
// Compiler Build ID: CL-36424714
// Cuda compilation tools, release 13.0, V13.0.88
// Based on NVVM 20.0.0
//

.version 9.0
.target sm_100
.address_size 64

	// .globl	_Z6kernelPiS_

.visible .entry _Z6kernelPiS_(
	.param .u64 .ptr .align 1 _Z6kernelPiS__param_0,
	.param .u64 .ptr .align 1 _Z6kernelPiS__param_1
)
{
	.reg .pred 	%p<3>;
	.reg .b32 	%r<8>;
	.reg .b64 	%rd<5>;

	ld.param.u64 	%rd3, [_Z6kernelPiS__param_0];
	ld.param.u64 	%rd2, [_Z6kernelPiS__param_1];
	cvta.to.global.u64 	%rd1, %rd3;
	mov.u32 	%r1, %tid.x;
	setp.eq.s32 	%p1, %r1, 1;
	@%p1 bra 	$L__BB0_3;
	setp.ne.s32 	%p2, %r1, 0;
	@%p2 bra 	$L__BB0_4;
	ld.global.u32 	%r4, [%rd1];
	add.s32 	%r5, %r4, 10;
	st.global.u32 	[%rd1], %r5;
	bra.uni 	$L__BB0_5;
$L__BB0_3:
	cvta.to.global.u64 	%rd4, %rd2;
	ld.global.u32 	%r2, [%rd4];
	add.s32 	%r3, %r2, 3;
	st.global.u32 	[%rd4], %r3;
	bra.uni 	$L__BB0_5;
$L__BB0_4:
	ld.global.u32 	%r6, [%rd1];
	add.s32 	%r7, %r6, 10;
	st.global.u32 	[%rd1], %r7;
$L__BB0_5:
	ret;

}


// ===== COMPILED SASS (sm_100) =====

	.target	sm_100

	.elftype	@"ET_EXEC"


//--------------------- .note.nv.tkinfo           --------------------------
	.section	.note.nv.tkinfo,"",@"SHT_NOTE"
	.sectionflags	@"SHF_NOTE_NV_TKINFO"
	.tkinfo
        /*0018*/ 	.word	0x00000002
        /*0030*/ 	.string	""
        /*0030*/ 	.string	"ptxas"
        /*0030*/ 	.string	"Cuda compilation tools, release 13.0, V13.0.88"
        /*0030*/ 	.string	"Build cuda_13.0.r13.0/compiler.36424714_0"
        /*0030*/ 	.string	"-arch sm_100 -m 64 "



//--------------------- .note.nv.cuinfo           --------------------------
	.section	.note.nv.cuinfo,"",@"SHT_NOTE"
	.sectionflags	@"SHF_NOTE_NV_CUINFO"
        /*0018*/ 	.short	0x0002
        /*001a*/ 	.short	0x0064
        /*001c*/ 	.short	0x0082
	.zero		2


//--------------------- .nv.info                  --------------------------
	.section	.nv.info,"",@"SHT_CUDA_INFO"
	.align	4


	//----- nvinfo : EIATTR_REGCOUNT
	.align		4
        /*0000*/ 	.byte	0x04, 0x2f
        /*0002*/ 	.short	(.L_1 - .L_0)
	.align		4
.L_0:
        /*0004*/ 	.word	index@(_Z6kernelPiS_)
        /*0008*/ 	.word	0x00000008


	//----- nvinfo : EIATTR_FRAME_SIZE
	.align		4
.L_1:
        /*000c*/ 	.byte	0x04, 0x11
        /*000e*/ 	.short	(.L_3 - .L_2)
	.align		4
.L_2:
        /*0010*/ 	.word	index@(_Z6kernelPiS_)
        /*0014*/ 	.word	0x00000000


	//----- nvinfo : EIATTR_MIN_STACK_SIZE
	.align		4
.L_3:
        /*0018*/ 	.byte	0x04, 0x12
        /*001a*/ 	.short	(.L_5 - .L_4)
	.align		4
.L_4:
        /*001c*/ 	.word	index@(_Z6kernelPiS_)
        /*0020*/ 	.word	0x00000000
.L_5:


//--------------------- .nv.compat                --------------------------
	.section	.nv.compat,"",@"SHT_CUDA_COMPAT_INFO"
	.align	4
        /*0000*/ 	.byte	0x02, 0x09, 0x00, 0x00, 0x02, 0x02, 0x01, 0x00, 0x02, 0x05, 0x05, 0x00, 0x03, 0x07, 0x01, 0x01
        /*0010*/ 	.byte	0x02, 0x03, 0x00, 0x00, 0x02, 0x06, 0x01, 0x00, 0x04, 0x0b, 0x08, 0x00, 0x09, 0x00, 0x00, 0x00
        /*0020*/ 	.byte	0x00, 0x00, 0x00, 0x00


//--------------------- .nv.info._Z6kernelPiS_    --------------------------
	.section	.nv.info._Z6kernelPiS_,"",@"SHT_CUDA_INFO"
	.sectionflags	@""
	.align	4


	//----- nvinfo : EIATTR_CUDA_API_VERSION
	.align		4
        /*0000*/ 	.byte	0x04, 0x37
        /*0002*/ 	.short	(.L_7 - .L_6)
.L_6:
        /*0004*/ 	.word	0x00000082


	//----- nvinfo : EIATTR_KPARAM_INFO
	.align		4
.L_7:
        /*0008*/ 	.byte	0x04, 0x17
        /*000a*/ 	.short	(.L_9 - .L_8)
.L_8:
        /*000c*/ 	.word	0x00000000
        /*0010*/ 	.short	0x0001
        /*0012*/ 	.short	0x0008
        /*0014*/ 	.byte	0x00, 0xf5, 0x21, 0x00


	//----- nvinfo : EIATTR_KPARAM_INFO
	.align		4
.L_9:
        /*0018*/ 	.byte	0x04, 0x17
        /*001a*/ 	.short	(.L_11 - .L_10)
.L_10:
        /*001c*/ 	.word	0x00000000
        /*0020*/ 	.short	0x0000
        /*0022*/ 	.short	0x0000
        /*0024*/ 	.byte	0x00, 0xf5, 0x21, 0x00


	//----- nvinfo : EIATTR_SPARSE_MMA_MASK
	.align		4
.L_11:
        /*0028*/ 	.byte	0x03, 0x50
        /*002a*/ 	.short	0x0000


	//----- nvinfo : EIATTR_MAXREG_COUNT
	.align		4
        /*002c*/ 	.byte	0x03, 0x1b
        /*002e*/ 	.short	0x00ff


	//----- nvinfo : EIATTR_MERCURY_ISA_VERSION
	.align		4
        /*0030*/ 	.byte	0x03, 0x5f
        /*0032*/ 	.short	0x0101


	//----- nvinfo : EIATTR_VRC_CTA_INIT_COUNT
	.align		4
        /*0034*/ 	.byte	0x02, 0x4a
	.zero		1
	.zero		1


	//----- nvinfo : EIATTR_EXIT_INSTR_OFFSETS
	.align		4
        /*0038*/ 	.byte	0x04, 0x1c
        /*003a*/ 	.short	(.L_13 - .L_12)


	//   ....[0]....
.L_12:
        /*003c*/ 	.word	0x000000b0


	//   ....[1]....
        /*0040*/ 	.word	0x00000100


	//   ....[2]....
        /*0044*/ 	.word	0x00000150


	//----- nvinfo : EIATTR_CRS_STACK_SIZE
	.align		4
.L_13:
        /*0048*/ 	.byte	0x04, 0x1e
        /*004a*/ 	.short	(.L_15 - .L_14)
.L_14:
        /*004c*/ 	.word	0x00000000


	//----- nvinfo : EIATTR_CBANK_PARAM_SIZE
	.align		4
.L_15:
        /*0050*/ 	.byte	0x03, 0x19
        /*0052*/ 	.short	0x0010


	//----- nvinfo : EIATTR_PARAM_CBANK
	.align		4
        /*0054*/ 	.byte	0x04, 0x0a
        /*0056*/ 	.short	(.L_17 - .L_16)
	.align		4
.L_16:
        /*0058*/ 	.word	index@(.nv.constant0._Z6kernelPiS_)
        /*005c*/ 	.short	0x0380
        /*005e*/ 	.short	0x0010


	//----- nvinfo : EIATTR_SW_WAR
	.align		4
.L_17:
        /*0060*/ 	.byte	0x04, 0x36
        /*0062*/ 	.short	(.L_19 - .L_18)
.L_18:
        /*0064*/ 	.word	0x00000008
.L_19:


//--------------------- .nv.callgraph             --------------------------
	.section	.nv.callgraph,"",@"SHT_CUDA_CALLGRAPH"
	.align	4
	.sectionentsize	8
	.align		4
        /*0000*/ 	.word	0x00000000
	.align		4
        /*0004*/ 	.word	0xffffffff
	.align		4
        /*0008*/ 	.word	0x00000000
	.align		4
        /*000c*/ 	.word	0xfffffffe
	.align		4
        /*0010*/ 	.word	0x00000000
	.align		4
        /*0014*/ 	.word	0xfffffffd
	.align		4
        /*0018*/ 	.word	0x00000000
	.align		4
        /*001c*/ 	.word	0xfffffffc


//--------------------- .text._Z6kernelPiS_       --------------------------
	.section	.text._Z6kernelPiS_,"ax",@progbits
	.align	128
        .global         _Z6kernelPiS_
        .type           _Z6kernelPiS_,@function
        .size           _Z6kernelPiS_,(.L_x_3 - _Z6kernelPiS_)
        .other          _Z6kernelPiS_,@"STO_CUDA_ENTRY STV_DEFAULT"
_Z6kernelPiS_:
.text._Z6kernelPiS_:
[----:B------:R-:W-:Y:S01]  /*0000*/  LDC R1, c[0x0][0x37c] ;  /* 0x0000df00ff017b82 */ /* 0x000fe20000000800 */
[----:B------:R-:W0:Y:S01]  /*0010*/  S2R R0, SR_TID.X ;  /* 0x0000000000007919 */ /* 0x000e220000002100 */
[----:B------:R-:W1:Y:S01]  /*0020*/  LDCU.64 UR4, c[0x0][0x358] ;  /* 0x00006b00ff0477ac */ /* 0x000e620008000a00 */
[----:B0-----:R-:W-:-:S13]  /*0030*/  ISETP.NE.AND P0, PT, R0, 0x1, PT ;  /* 0x000000010000780c */ /* 0x001fda0003f05270 */
[----:B-1----:R-:W-:Y:S05]  /*0040*/  @!P0 BRA `(.L_x_0) ;  /* 0x0000000000308947 */ /* 0x002fea0003800000 */
[----:B------:R-:W-:-:S13]  /*0050*/  ISETP.NE.AND P0, PT, R0, RZ, PT ;  /* 0x000000ff0000720c */ /* 0x000fda0003f05270 */
[----:B------:R-:W-:Y:S05]  /*0060*/  @P0 BRA `(.L_x_1) ;  /* 0x0000000000140947 */ /* 0x000fea0003800000 */
[----:B------:R-:W0:Y:S02]  /*0070*/  LDC.64 R2, c[0x0][0x380] ;  /* 0x0000e000ff027b82 */ /* 0x000e240000000a00 */
[----:B0-----:R-:W2:Y:S02]  /*0080*/  LDG.E R0, desc[UR4][R2.64] ;  /* 0x0000000402007981 */ /* 0x001ea4000c1e1900 */
[----:B--2---:R-:W-:-:S05]  /*0090*/  VIADD R5, R0, 0xa ;  /* 0x0000000a00057836 */ /* 0x004fca0000000000 */
[----:B------:R-:W-:Y:S01]  /*00a0*/  STG.E desc[UR4][R2.64], R5 ;  /* 0x0000000502007986 */ /* 0x000fe2000c101904 */
[----:B------:R-:W-:Y:S05]  /*00b0*/  EXIT ;  /* 0x000000000000794d */ /* 0x000fea0003800000 */
.L_x_1:
[----:B------:R-:W0:Y:S02]  /*00c0*/  LDC.64 R2, c[0x0][0x380] ;  /* 0x0000e000ff027b82 */ /* 0x000e240000000a00 */
[----:B0-----:R-:W2:Y:S02]  /*00d0*/  LDG.E R5, desc[UR4][R2.64] ;  /* 0x0000000402057981 */ /* 0x001ea4000c1e1900 */
[----:B--2---:R-:W-:-:S05]  /*00e0*/  IADD3 R5, PT, PT, R5, 0xa, RZ ;  /* 0x0000000a05057810 */ /* 0x004fca0007ffe0ff */
[----:B------:R-:W-:Y:S01]  /*00f0*/  STG.E desc[UR4][R2.64], R5 ;  /* 0x0000000502007986 */ /* 0x000fe2000c101904 */
[----:B------:R-:W-:Y:S05]  /*0100*/  EXIT ;  /* 0x000000000000794d */ /* 0x000fea0003800000 */
.L_x_0:
[----:B------:R-:W0:Y:S02]  /*0110*/  LDC.64 R2, c[0x0][0x388] ;  /* 0x0000e200ff027b82 */ /* 0x000e240000000a00 */
[----:B0-----:R-:W2:Y:S02]  /*0120*/  LDG.E R0, desc[UR4][R2.64] ;  /* 0x0000000402007981 */ /* 0x001ea4000c1e1900 */
[----:B--2---:R-:W-:-:S05]  /*0130*/  VIADD R5, R0, 0x3 ;  /* 0x0000000300057836 */ /* 0x004fca0000000000 */
[----:B------:R-:W-:Y:S01]  /*0140*/  STG.E desc[UR4][R2.64], R5 ;  /* 0x0000000502007986 */ /* 0x000fe2000c101904 */
[----:B------:R-:W-:Y:S05]  /*0150*/  EXIT ;  /* 0x000000000000794d */ /* 0x000fea0003800000 */
.L_x_2:
[----:B------:R-:W-:-:S00]  /*0160*/  BRA `(.L_x_2) ;  /* 0xfffffffc00fc7947 */ /* 0x000fc0000383ffff */
[----:B------:R-:W-:-:S00]  /*0170*/  NOP ;  /* 0x0000000000007918 */ /* 0x000fc00000000000 */
        /* <DEDUP_REMOVED lines=8> */
.L_x_3:


//--------------------- .nv.shared.reserved.0     --------------------------
	.section	.nv.shared.reserved.0,"aw",@nobits
	.weak		__nv_reservedSMEM_offset_0_alias
	.size		__nv_reservedSMEM_offset_0_alias, 0, 64
	.other		__nv_reservedSMEM_offset_0_alias,@"STO_CUDA_RESERVED_SHARED STV_DEFAULT"
__nv_reservedSMEM_offset_0_alias:
	.zero		0
	.zero		64


//--------------------- .nv.constant0._Z6kernelPiS_ --------------------------
	.section	.nv.constant0._Z6kernelPiS_,"a",@progbits
	.sectionflags	@""
	.align	4
.nv.constant0._Z6kernelPiS_:
	.zero		912


//--------------------- SYMBOLS --------------------------

	.type		.nv.reservedSmem.offset0,@object
	.size		.nv.reservedSmem.offset0,0x4
